//
// Generated by NVIDIA NVVM Compiler
//
// Compiler Build ID: CL-36424714
// Cuda compilation tools, release 13.0, V13.0.88
// Based on NVVM 20.0.0
//

.version 9.0
.target sm_100
.address_size 64

	// .globl	_Z7depositILi32EEviPfiPiS0_

.visible .entry _Z7depositILi32EEviPfiPiS0_(
	.param .u32 _Z7depositILi32EEviPfiPiS0__param_0,
	.param .u64 .ptr .align 1 _Z7depositILi32EEviPfiPiS0__param_1,
	.param .u32 _Z7depositILi32EEviPfiPiS0__param_2,
	.param .u64 .ptr .align 1 _Z7depositILi32EEviPfiPiS0__param_3,
	.param .u64 .ptr .align 1 _Z7depositILi32EEviPfiPiS0__param_4
)
{
	.reg .pred 	%p<39>;
	.reg .b32 	%r<63>;
	.reg .b32 	%f<136>;
	.reg .b64 	%rd<88>;

	ld.param.u32 	%r33, [_Z7depositILi32EEviPfiPiS0__param_0];
	ld.param.u64 	%rd14, [_Z7depositILi32EEviPfiPiS0__param_1];
	ld.param.u32 	%r34, [_Z7depositILi32EEviPfiPiS0__param_2];
	ld.param.u64 	%rd15, [_Z7depositILi32EEviPfiPiS0__param_3];
	ld.param.u64 	%rd16, [_Z7depositILi32EEviPfiPiS0__param_4];
	cvta.to.global.u64 	%rd1, %rd14;
	cvta.to.global.u64 	%rd2, %rd15;
	cvta.to.global.u64 	%rd3, %rd16;
	mov.u32 	%r1, %ctaid.x;
	mov.u32 	%r2, %tid.x;
	shl.b32 	%r3, %r1, 5;
	add.s32 	%r60, %r3, %r2;
	setp.ge.s32 	%p1, %r60, %r34;
	@%p1 bra 	$L__BB0_71;
	add.s32 	%r35, %r60, 32;
	max.s32 	%r36, %r34, %r35;
	not.b32 	%r37, %r2;
	add.s32 	%r38, %r36, %r37;
	sub.s32 	%r5, %r38, %r3;
	shr.u32 	%r39, %r5, 5;
	add.s32 	%r6, %r39, 1;
	and.b32  	%r7, %r6, 7;
	setp.lt.u32 	%p2, %r5, 224;
	@%p2 bra 	$L__BB0_36;
	and.b32  	%r40, %r6, 268435448;
	neg.s32 	%r58, %r40;
	mul.wide.u32 	%rd17, %r1, 128;
	mul.wide.u32 	%rd18, %r2, 4;
	add.s64 	%rd19, %rd17, %rd18;
	add.s64 	%rd20, %rd19, 512;
	add.s64 	%rd87, %rd3, %rd20;
	add.s64 	%rd86, %rd2, %rd20;
$L__BB0_3:
	.pragma "nounroll";
	ld.global.f32 	%f1, [%rd87+-512];
	cvt.rmi.f32.f32 	%f16, %f1;
	ld.global.u32 	%r41, [%rd86+-512];
	cvt.rn.f32.s32 	%f17, %r41;
	add.f32 	%f18, %f16, %f17;
	cvt.rzi.s32.f32 	%r11, %f18;
	setp.lt.s32 	%p3, %r11, 0;
	@%p3 bra 	$L__BB0_5;
	add.f32 	%f19, %f1, 0f3F000000;
	mul.wide.u32 	%rd21, %r11, 4;
	add.s64 	%rd22, %rd1, %rd21;
	atom.global.add.f32 	%f20, [%rd22], %f19;
$L__BB0_5:
	setp.ge.s32 	%p4, %r11, %r33;
	@%p4 bra 	$L__BB0_7;
	mul.wide.s32 	%rd23, %r11, 4;
	add.s64 	%rd24, %rd1, %rd23;
	mov.f32 	%f21, 0f3F000000;
	sub.f32 	%f22, %f21, %f1;
	atom.global.add.f32 	%f23, [%rd24+4], %f22;
$L__BB0_7:
	ld.global.f32 	%f2, [%rd87+-384];
	cvt.rmi.f32.f32 	%f24, %f2;
	ld.global.u32 	%r42, [%rd86+-384];
	cvt.rn.f32.s32 	%f25, %r42;
	add.f32 	%f26, %f24, %f25;
	cvt.rzi.s32.f32 	%r12, %f26;
	setp.lt.s32 	%p5, %r12, 0;
	@%p5 bra 	$L__BB0_9;
	add.f32 	%f27, %f2, 0f3F000000;
	mul.wide.u32 	%rd25, %r12, 4;
	add.s64 	%rd26, %rd1, %rd25;
	atom.global.add.f32 	%f28, [%rd26], %f27;
$L__BB0_9:
	setp.ge.s32 	%p6, %r12, %r33;
	@%p6 bra 	$L__BB0_11;
	mul.wide.s32 	%rd27, %r12, 4;
	add.s64 	%rd28, %rd1, %rd27;
	mov.f32 	%f29, 0f3F000000;
	sub.f32 	%f30, %f29, %f2;
	atom.global.add.f32 	%f31, [%rd28+4], %f30;
$L__BB0_11:
	ld.global.f32 	%f3, [%rd87+-256];
	cvt.rmi.f32.f32 	%f32, %f3;
	ld.global.u32 	%r43, [%rd86+-256];
	cvt.rn.f32.s32 	%f33, %r43;
	add.f32 	%f34, %f32, %f33;
	cvt.rzi.s32.f32 	%r13, %f34;
	setp.lt.s32 	%p7, %r13, 0;
	@%p7 bra 	$L__BB0_13;
	add.f32 	%f35, %f3, 0f3F000000;
	mul.wide.u32 	%rd29, %r13, 4;
	add.s64 	%rd30, %rd1, %rd29;
	atom.global.add.f32 	%f36, [%rd30], %f35;
$L__BB0_13:
	setp.ge.s32 	%p8, %r13, %r33;
	@%p8 bra 	$L__BB0_15;
	mul.wide.s32 	%rd31, %r13, 4;
	add.s64 	%rd32, %rd1, %rd31;
	mov.f32 	%f37, 0f3F000000;
	sub.f32 	%f38, %f37, %f3;
	atom.global.add.f32 	%f39, [%rd32+4], %f38;
$L__BB0_15:
	ld.global.f32 	%f4, [%rd87+-128];
	cvt.rmi.f32.f32 	%f40, %f4;
	ld.global.u32 	%r44, [%rd86+-128];
	cvt.rn.f32.s32 	%f41, %r44;
	add.f32 	%f42, %f40, %f41;
	cvt.rzi.s32.f32 	%r14, %f42;
	setp.lt.s32 	%p9, %r14, 0;
	@%p9 bra 	$L__BB0_17;
	add.f32 	%f43, %f4, 0f3F000000;
	mul.wide.u32 	%rd33, %r14, 4;
	add.s64 	%rd34, %rd1, %rd33;
	atom.global.add.f32 	%f44, [%rd34], %f43;
$L__BB0_17:
	setp.ge.s32 	%p10, %r14, %r33;
	@%p10 bra 	$L__BB0_19;
	mul.wide.s32 	%rd35, %r14, 4;
	add.s64 	%rd36, %rd1, %rd35;
	mov.f32 	%f45, 0f3F000000;
	sub.f32 	%f46, %f45, %f4;
	atom.global.add.f32 	%f47, [%rd36+4], %f46;
$L__BB0_19:
	ld.global.f32 	%f5, [%rd87];
	cvt.rmi.f32.f32 	%f48, %f5;
	ld.global.u32 	%r45, [%rd86];
	cvt.rn.f32.s32 	%f49, %r45;
	add.f32 	%f50, %f48, %f49;
	cvt.rzi.s32.f32 	%r15, %f50;
	setp.lt.s32 	%p11, %r15, 0;
	@%p11 bra 	$L__BB0_21;
	add.f32 	%f51, %f5, 0f3F000000;
	mul.wide.u32 	%rd37, %r15, 4;
	add.s64 	%rd38, %rd1, %rd37;
	atom.global.add.f32 	%f52, [%rd38], %f51;
$L__BB0_21:
	setp.ge.s32 	%p12, %r15, %r33;
	@%p12 bra 	$L__BB0_23;
	mul.wide.s32 	%rd39, %r15, 4;
	add.s64 	%rd40, %rd1, %rd39;
	mov.f32 	%f53, 0f3F000000;
	sub.f32 	%f54, %f53, %f5;
	atom.global.add.f32 	%f55, [%rd40+4], %f54;
$L__BB0_23:
	ld.global.f32 	%f6, [%rd87+128];
	cvt.rmi.f32.f32 	%f56, %f6;
	ld.global.u32 	%r46, [%rd86+128];
	cvt.rn.f32.s32 	%f57, %r46;
	add.f32 	%f58, %f56, %f57;
	cvt.rzi.s32.f32 	%r16, %f58;
	setp.lt.s32 	%p13, %r16, 0;
	@%p13 bra 	$L__BB0_25;
	add.f32 	%f59, %f6, 0f3F000000;
	mul.wide.u32 	%rd41, %r16, 4;
	add.s64 	%rd42, %rd1, %rd41;
	atom.global.add.f32 	%f60, [%rd42], %f59;
$L__BB0_25:
	setp.ge.s32 	%p14, %r16, %r33;
	@%p14 bra 	$L__BB0_27;
	mul.wide.s32 	%rd43, %r16, 4;
	add.s64 	%rd44, %rd1, %rd43;
	mov.f32 	%f61, 0f3F000000;
	sub.f32 	%f62, %f61, %f6;
	atom.global.add.f32 	%f63, [%rd44+4], %f62;
$L__BB0_27:
	ld.global.f32 	%f7, [%rd87+256];
	cvt.rmi.f32.f32 	%f64, %f7;
	ld.global.u32 	%r47, [%rd86+256];
	cvt.rn.f32.s32 	%f65, %r47;
	add.f32 	%f66, %f64, %f65;
	cvt.rzi.s32.f32 	%r17, %f66;
	setp.lt.s32 	%p15, %r17, 0;
	@%p15 bra 	$L__BB0_29;
	add.f32 	%f67, %f7, 0f3F000000;
	mul.wide.u32 	%rd45, %r17, 4;
	add.s64 	%rd46, %rd1, %rd45;
	atom.global.add.f32 	%f68, [%rd46], %f67;
$L__BB0_29:
	setp.ge.s32 	%p16, %r17, %r33;
	@%p16 bra 	$L__BB0_31;
	mul.wide.s32 	%rd47, %r17, 4;
	add.s64 	%rd48, %rd1, %rd47;
	mov.f32 	%f69, 0f3F000000;
	sub.f32 	%f70, %f69, %f7;
	atom.global.add.f32 	%f71, [%rd48+4], %f70;
$L__BB0_31:
	ld.global.f32 	%f8, [%rd87+384];
	cvt.rmi.f32.f32 	%f72, %f8;
	ld.global.u32 	%r48, [%rd86+384];
	cvt.rn.f32.s32 	%f73, %r48;
	add.f32 	%f74, %f72, %f73;
	cvt.rzi.s32.f32 	%r18, %f74;
	setp.lt.s32 	%p17, %r18, 0;
	@%p17 bra 	$L__BB0_33;
	add.f32 	%f75, %f8, 0f3F000000;
	mul.wide.u32 	%rd49, %r18, 4;
	add.s64 	%rd50, %rd1, %rd49;
	atom.global.add.f32 	%f76, [%rd50], %f75;
$L__BB0_33:
	setp.ge.s32 	%p18, %r18, %r33;
	@%p18 bra 	$L__BB0_35;
	mul.wide.s32 	%rd51, %r18, 4;
	add.s64 	%rd52, %rd1, %rd51;
	mov.f32 	%f77, 0f3F000000;
	sub.f32 	%f78, %f77, %f8;
	atom.global.add.f32 	%f79, [%rd52+4], %f78;
$L__BB0_35:
	add.s32 	%r60, %r60, 256;
	add.s32 	%r58, %r58, 8;
	add.s64 	%rd87, %rd87, 1024;
	add.s64 	%rd86, %rd86, 1024;
	setp.ne.s32 	%p19, %r58, 0;
	@%p19 bra 	$L__BB0_3;
$L__BB0_36:
	setp.eq.s32 	%p20, %r7, 0;
	@%p20 bra 	$L__BB0_71;
	setp.lt.u32 	%p21, %r7, 4;
	@%p21 bra 	$L__BB0_55;
	mul.wide.u32 	%rd53, %r60, 4;
	add.s64 	%rd10, %rd3, %rd53;
	ld.global.f32 	%f9, [%rd10];
	cvt.rmi.f32.f32 	%f80, %f9;
	add.s64 	%rd11, %rd2, %rd53;
	ld.global.u32 	%r49, [%rd11];
	cvt.rn.f32.s32 	%f81, %r49;
	add.f32 	%f82, %f80, %f81;
	cvt.rzi.s32.f32 	%r22, %f82;
	setp.lt.s32 	%p22, %r22, 0;
	@%p22 bra 	$L__BB0_40;
	add.f32 	%f83, %f9, 0f3F000000;
	mul.wide.u32 	%rd54, %r22, 4;
	add.s64 	%rd55, %rd1, %rd54;
	atom.global.add.f32 	%f84, [%rd55], %f83;
$L__BB0_40:
	setp.ge.s32 	%p23, %r22, %r33;
	@%p23 bra 	$L__BB0_42;
	mul.wide.s32 	%rd56, %r22, 4;
	add.s64 	%rd57, %rd1, %rd56;
	mov.f32 	%f85, 0f3F000000;
	sub.f32 	%f86, %f85, %f9;
	atom.global.add.f32 	%f87, [%rd57+4], %f86;
$L__BB0_42:
	ld.global.f32 	%f10, [%rd10+128];
	cvt.rmi.f32.f32 	%f88, %f10;
	ld.global.u32 	%r50, [%rd11+128];
	cvt.rn.f32.s32 	%f89, %r50;
	add.f32 	%f90, %f88, %f89;
	cvt.rzi.s32.f32 	%r23, %f90;
	setp.lt.s32 	%p24, %r23, 0;
	@%p24 bra 	$L__BB0_44;
	add.f32 	%f91, %f10, 0f3F000000;
	mul.wide.u32 	%rd58, %r23, 4;
	add.s64 	%rd59, %rd1, %rd58;
	atom.global.add.f32 	%f92, [%rd59], %f91;
$L__BB0_44:
	setp.ge.s32 	%p25, %r23, %r33;
	@%p25 bra 	$L__BB0_46;
	mul.wide.s32 	%rd60, %r23, 4;
	add.s64 	%rd61, %rd1, %rd60;
	mov.f32 	%f93, 0f3F000000;
	sub.f32 	%f94, %f93, %f10;
	atom.global.add.f32 	%f95, [%rd61+4], %f94;
$L__BB0_46:
	ld.global.f32 	%f11, [%rd10+256];
	cvt.rmi.f32.f32 	%f96, %f11;
	ld.global.u32 	%r51, [%rd11+256];
	cvt.rn.f32.s32 	%f97, %r51;
	add.f32 	%f98, %f96, %f97;
	cvt.rzi.s32.f32 	%r24, %f98;
	setp.lt.s32 	%p26, %r24, 0;
	@%p26 bra 	$L__BB0_48;
	add.f32 	%f99, %f11, 0f3F000000;
	mul.wide.u32 	%rd62, %r24, 4;
	add.s64 	%rd63, %rd1, %rd62;
	atom.global.add.f32 	%f100, [%rd63], %f99;
$L__BB0_48:
	setp.ge.s32 	%p27, %r24, %r33;
	@%p27 bra 	$L__BB0_50;
	mul.wide.s32 	%rd64, %r24, 4;
	add.s64 	%rd65, %rd1, %rd64;
	mov.f32 	%f101, 0f3F000000;
	sub.f32 	%f102, %f101, %f11;
	atom.global.add.f32 	%f103, [%rd65+4], %f102;
$L__BB0_50:
	ld.global.f32 	%f12, [%rd10+384];
	cvt.rmi.f32.f32 	%f104, %f12;
	ld.global.u32 	%r52, [%rd11+384];
	cvt.rn.f32.s32 	%f105, %r52;
	add.f32 	%f106, %f104, %f105;
	cvt.rzi.s32.f32 	%r25, %f106;
	setp.lt.s32 	%p28, %r25, 0;
	@%p28 bra 	$L__BB0_52;
	add.f32 	%f107, %f12, 0f3F000000;
	mul.wide.u32 	%rd66, %r25, 4;
	add.s64 	%rd67, %rd1, %rd66;
	atom.global.add.f32 	%f108, [%rd67], %f107;
$L__BB0_52:
	setp.ge.s32 	%p29, %r25, %r33;
	@%p29 bra 	$L__BB0_54;
	mul.wide.s32 	%rd68, %r25, 4;
	add.s64 	%rd69, %rd1, %rd68;
	mov.f32 	%f109, 0f3F000000;
	sub.f32 	%f110, %f109, %f12;
	atom.global.add.f32 	%f111, [%rd69+4], %f110;
$L__BB0_54:
	add.s32 	%r60, %r60, 128;
$L__BB0_55:
	and.b32  	%r53, %r6, 3;
	setp.eq.s32 	%p30, %r53, 0;
	@%p30 bra 	$L__BB0_71;
	setp.eq.s32 	%p31, %r53, 1;
	@%p31 bra 	$L__BB0_66;
	mul.wide.u32 	%rd70, %r60, 4;
	add.s64 	%rd12, %rd3, %rd70;
	ld.global.f32 	%f13, [%rd12];
	cvt.rmi.f32.f32 	%f112, %f13;
	add.s64 	%rd13, %rd2, %rd70;
	ld.global.u32 	%r54, [%rd13];
	cvt.rn.f32.s32 	%f113, %r54;
	add.f32 	%f114, %f112, %f113;
	cvt.rzi.s32.f32 	%r28, %f114;
	setp.lt.s32 	%p32, %r28, 0;
	@%p32 bra 	$L__BB0_59;
	add.f32 	%f115, %f13, 0f3F000000;
	mul.wide.u32 	%rd71, %r28, 4;
	add.s64 	%rd72, %rd1, %rd71;
	atom.global.add.f32 	%f116, [%rd72], %f115;
$L__BB0_59:
	setp.ge.s32 	%p33, %r28, %r33;
	@%p33 bra 	$L__BB0_61;
	mul.wide.s32 	%rd73, %r28, 4;
	add.s64 	%rd74, %rd1, %rd73;
	mov.f32 	%f117, 0f3F000000;
	sub.f32 	%f118, %f117, %f13;
	atom.global.add.f32 	%f119, [%rd74+4], %f118;
$L__BB0_61:
	ld.global.f32 	%f14, [%rd12+128];
	cvt.rmi.f32.f32 	%f120, %f14;
	ld.global.u32 	%r55, [%rd13+128];
	cvt.rn.f32.s32 	%f121, %r55;
	add.f32 	%f122, %f120, %f121;
	cvt.rzi.s32.f32 	%r29, %f122;
	setp.lt.s32 	%p34, %r29, 0;
	@%p34 bra 	$L__BB0_63;
	add.f32 	%f123, %f14, 0f3F000000;
	mul.wide.u32 	%rd75, %r29, 4;
	add.s64 	%rd76, %rd1, %rd75;
	atom.global.add.f32 	%f124, [%rd76], %f123;
$L__BB0_63:
	setp.ge.s32 	%p35, %r29, %r33;
	@%p35 bra 	$L__BB0_65;
	mul.wide.s32 	%rd77, %r29, 4;
	add.s64 	%rd78, %rd1, %rd77;
	mov.f32 	%f125, 0f3F000000;
	sub.f32 	%f126, %f125, %f14;
	atom.global.add.f32 	%f127, [%rd78+4], %f126;
$L__BB0_65:
	add.s32 	%r60, %r60, 64;
$L__BB0_66:
	and.b32  	%r56, %r5, 32;
	setp.ne.s32 	%p36, %r56, 0;
	@%p36 bra 	$L__BB0_71;
	mul.wide.u32 	%rd79, %r60, 4;
	add.s64 	%rd80, %rd3, %rd79;
	ld.global.f32 	%f15, [%rd80];
	cvt.rmi.f32.f32 	%f128, %f15;
	add.s64 	%rd81, %rd2, %rd79;
	ld.global.u32 	%r57, [%rd81];
	cvt.rn.f32.s32 	%f129, %r57;
	add.f32 	%f130, %f128, %f129;
	cvt.rzi.s32.f32 	%r32, %f130;
	setp.lt.s32 	%p37, %r32, 0;
	@%p37 bra 	$L__BB0_69;
	add.f32 	%f131, %f15, 0f3F000000;
	mul.wide.u32 	%rd82, %r32, 4;
	add.s64 	%rd83, %rd1, %rd82;
	atom.global.add.f32 	%f132, [%rd83], %f131;
$L__BB0_69:
	setp.ge.s32 	%p38, %r32, %r33;
	@%p38 bra 	$L__BB0_71;
	mul.wide.s32 	%rd84, %r32, 4;
	add.s64 	%rd85, %rd1, %rd84;
	mov.f32 	%f133, 0f3F000000;
	sub.f32 	%f134, %f133, %f15;
	atom.global.add.f32 	%f135, [%rd85+4], %f134;
$L__BB0_71:
	ret;

}


// ===== COMPILED SASS (sm_100) =====

	.target	sm_100

	.elftype	@"ET_EXEC"


//--------------------- .note.nv.tkinfo           --------------------------
	.section	.note.nv.tkinfo,"",@"SHT_NOTE"
	.sectionflags	@"SHF_NOTE_NV_TKINFO"
	.tkinfo
        /*0018*/ 	.word	0x00000002
        /*0030*/ 	.string	""
        /*0030*/ 	.string	"ptxas"
        /*0030*/ 	.string	"Cuda compilation tools, release 13.0, V13.0.88"
        /*0030*/ 	.string	"Build cuda_13.0.r13.0/compiler.36424714_0"
        /*0030*/ 	.string	"-arch sm_100 -m 64 "



//--------------------- .note.nv.cuinfo           --------------------------
	.section	.note.nv.cuinfo,"",@"SHT_NOTE"
	.sectionflags	@"SHF_NOTE_NV_CUINFO"
        /*0018*/ 	.short	0x0002
        /*001a*/ 	.short	0x0064
        /*001c*/ 	.short	0x0082
	.zero		2


//--------------------- .nv.info                  --------------------------
	.section	.nv.info,"",@"SHT_CUDA_INFO"
	.align	4


	//----- nvinfo : EIATTR_REGCOUNT
	.align		4
        /*0000*/ 	.byte	0x04, 0x2f
        /*0002*/ 	.short	(.L_1 - .L_0)
	.align		4
.L_0:
        /*0004*/ 	.word	index@(_Z7depositILi32EEviPfiPiS0_)
        /*0008*/ 	.word	0x00000014


	//----- nvinfo : EIATTR_FRAME_SIZE
	.align		4
.L_1:
        /*000c*/ 	.byte	0x04, 0x11
        /*000e*/ 	.short	(.L_3 - .L_2)
	.align		4
.L_2:
        /*0010*/ 	.word	index@(_Z7depositILi32EEviPfiPiS0_)
        /*0014*/ 	.word	0x00000000


	//----- nvinfo : EIATTR_MIN_STACK_SIZE
	.align		4
.L_3:
        /*0018*/ 	.byte	0x04, 0x12
        /*001a*/ 	.short	(.L_5 - .L_4)
	.align		4
.L_4:
        /*001c*/ 	.word	index@(_Z7depositILi32EEviPfiPiS0_)
        /*0020*/ 	.word	0x00000000
.L_5:


//--------------------- .nv.compat                --------------------------
	.section	.nv.compat,"",@"SHT_CUDA_COMPAT_INFO"
	.align	4
        /*0000*/ 	.byte	0x02, 0x09, 0x00, 0x00, 0x02, 0x02, 0x01, 0x00, 0x02, 0x05, 0x05, 0x00, 0x03, 0x07, 0x01, 0x01
        /*0010*/ 	.byte	0x02, 0x03, 0x00, 0x00, 0x02, 0x06, 0x01, 0x00, 0x04, 0x0b, 0x08, 0x00, 0x09, 0x00, 0x00, 0x00
        /*0020*/ 	.byte	0x00, 0x00, 0x00, 0x00


//--------------------- .nv.info._Z7depositILi32EEviPfiPiS0_ --------------------------
	.section	.nv.info._Z7depositILi32EEviPfiPiS0_,"",@"SHT_CUDA_INFO"
	.sectionflags	@""
	.align	4


	//----- nvinfo : EIATTR_CUDA_API_VERSION
	.align		4
        /*0000*/ 	.byte	0x04, 0x37
        /*0002*/ 	.short	(.L_7 - .L_6)
.L_6:
        /*0004*/ 	.word	0x00000082


	//----- nvinfo : EIATTR_KPARAM_INFO
	.align		4
.L_7:
        /*0008*/ 	.byte	0x04, 0x17
        /*000a*/ 	.short	(.L_9 - .L_8)
.L_8:
        /*000c*/ 	.word	0x00000000
        /*0010*/ 	.short	0x0004
        /*0012*/ 	.short	0x0020
        /*0014*/ 	.byte	0x00, 0xf5, 0x21, 0x00


	//----- nvinfo : EIATTR_KPARAM_INFO
	.align		4
.L_9:
        /*0018*/ 	.byte	0x04, 0x17
        /*001a*/ 	.short	(.L_11 - .L_10)
.L_10:
        /*001c*/ 	.word	0x00000000
        /*0020*/ 	.short	0x0003
        /*0022*/ 	.short	0x0018
        /*0024*/ 	.byte	0x00, 0xf5, 0x21, 0x00


	//----- nvinfo : EIATTR_KPARAM_INFO
	.align		4
.L_11:
        /*0028*/ 	.byte	0x04, 0x17
        /*002a*/ 	.short	(.L_13 - .L_12)
.L_12:
        /*002c*/ 	.word	0x00000000
        /*0030*/ 	.short	0x0002
        /*0032*/ 	.short	0x0010
        /*0034*/ 	.byte	0x00, 0xf0, 0x11, 0x00


	//----- nvinfo : EIATTR_KPARAM_INFO
	.align		4
.L_13:
        /*0038*/ 	.byte	0x04, 0x17
        /*003a*/ 	.short	(.L_15 - .L_14)
.L_14:
        /*003c*/ 	.word	0x00000000
        /*0040*/ 	.short	0x0001
        /*0042*/ 	.short	0x0008
        /*0044*/ 	.byte	0x00, 0xf5, 0x21, 0x00


	//----- nvinfo : EIATTR_KPARAM_INFO
	.align		4
.L_15:
        /*0048*/ 	.byte	0x04, 0x17
        /*004a*/ 	.short	(.L_17 - .L_16)
.L_16:
        /*004c*/ 	.word	0x00000000
        /*0050*/ 	.short	0x0000
        /*0052*/ 	.short	0x0000
        /*0054*/ 	.byte	0x00, 0xf0, 0x11, 0x00


	//----- nvinfo : EIATTR_SPARSE_MMA_MASK
	.align		4
.L_17:
        /*0058*/ 	.byte	0x03, 0x50
        /*005a*/ 	.short	0x0000


	//----- nvinfo : EIATTR_MAXREG_COUNT
	.align		4
        /*005c*/ 	.byte	0x03, 0x1b
        /*005e*/ 	.short	0x00ff


	//----- nvinfo : EIATTR_MERCURY_ISA_VERSION
	.align		4
        /*0060*/ 	.byte	0x03, 0x5f
        /*0062*/ 	.short	0x0101


	//----- nvinfo : EIATTR_VRC_CTA_INIT_COUNT
	.align		4
        /*0064*/ 	.byte	0x02, 0x4a
	.zero		1
	.zero		1


	//----- nvinfo : EIATTR_EXIT_INSTR_OFFSETS
	.align		4
        /*0068*/ 	.byte	0x04, 0x1c
        /*006a*/ 	.short	(.L_19 - .L_18)


	//   ....[0]....
.L_18:
        /*006c*/ 	.word	0x00000060


	//   ....[1]....
        /*0070*/ 	.word	0x00000c90


	//   ....[2]....
        /*0074*/ 	.word	0x000012d0


	//   ....[3]....
        /*0078*/ 	.word	0x00001650


	//   ....[4]....
        /*007c*/ 	.word	0x000017a0


	//   ....[5]....
        /*0080*/ 	.word	0x000017f0


	//----- nvinfo : EIATTR_CRS_STACK_SIZE
	.align		4
.L_19:
        /*0084*/ 	.byte	0x04, 0x1e
        /*0086*/ 	.short	(.L_21 - .L_20)
.L_20:
        /*0088*/ 	.word	0x00000000


	//----- nvinfo : EIATTR_CBANK_PARAM_SIZE
	.align		4
.L_21:
        /*008c*/ 	.byte	0x03, 0x19
        /*008e*/ 	.short	0x0028


	//----- nvinfo : EIATTR_PARAM_CBANK
	.align		4
        /*0090*/ 	.byte	0x04, 0x0a
        /*0092*/ 	.short	(.L_23 - .L_22)
	.align		4
.L_22:
        /*0094*/ 	.word	index@(.nv.constant0._Z7depositILi32EEviPfiPiS0_)
        /*0098*/ 	.short	0x0380
        /*009a*/ 	.short	0x0028


	//----- nvinfo : EIATTR_SW_WAR
	.align		4
.L_23:
        /*009c*/ 	.byte	0x04, 0x36
        /*009e*/ 	.short	(.L_25 - .L_24)
.L_24:
        /*00a0*/ 	.word	0x00000008
.L_25:


//--------------------- .nv.callgraph             --------------------------
	.section	.nv.callgraph,"",@"SHT_CUDA_CALLGRAPH"
	.align	4
	.sectionentsize	8
	.align		4
        /*0000*/ 	.word	0x00000000
	.align		4
        /*0004*/ 	.word	0xffffffff
	.align		4
        /*0008*/ 	.word	0x00000000
	.align		4
        /*000c*/ 	.word	0xfffffffe
	.align		4
        /*0010*/ 	.word	0x00000000
	.align		4
        /*0014*/ 	.word	0xfffffffd
	.align		4
        /*0018*/ 	.word	0x00000000
	.align		4
        /*001c*/ 	.word	0xfffffffc


//--------------------- .text._Z7depositILi32EEviPfiPiS0_ --------------------------
	.section	.text._Z7depositILi32EEviPfiPiS0_,"ax",@progbits
	.align	128
        .global         _Z7depositILi32EEviPfiPiS0_
        .type           _Z7depositILi32EEviPfiPiS0_,@function
        .size           _Z7depositILi32EEviPfiPiS0_,(.L_x_66 - _Z7depositILi32EEviPfiPiS0_)
        .other          _Z7depositILi32EEviPfiPiS0_,@"STO_CUDA_ENTRY STV_DEFAULT"
_Z7depositILi32EEviPfiPiS0_:
.text._Z7depositILi32EEviPfiPiS0_:
[----:B------:R-:W-:Y:S01]  /*0000*/  LDC R1, c[0x0][0x37c] ;  /* 0x0000df00ff017b82 */ /* 0x000fe20000000800 */
[----:B------:R-:W0:Y:S07]  /*0010*/  S2R R7, SR_CTAID.X ;  /* 0x0000000000077919 */ /* 0x000e2e0000002500 */
[----:B------:R-:W1:Y:S01]  /*0020*/  LDC R5, c[0x0][0x390] ;  /* 0x0000e400ff057b82 */ /* 0x000e620000000800 */
[----:B------:R-:W0:Y:S02]  /*0030*/  S2R R4, SR_TID.X ;  /* 0x0000000000047919 */ /* 0x000e240000002100 */
[----:B0-----:R-:W-:-:S04]  /*0040*/  LEA R0, R7, R4, 0x5 ;  /* 0x0000000407007211 */ /* 0x001fc800078e28ff */
[----:B-1----:R-:W-:-:S13]  /*0050*/  ISETP.GE.AND P0, PT, R0, R5, PT ;  /* 0x000000050000720c */ /* 0x002fda0003f06270 */
[----:B------:R-:W-:Y:S05]  /*0060*/  @P0 EXIT ;  /* 0x000000000000094d */ /* 0x000fea0003800000 */
[----:B------:R-:W-:Y:S01]  /*0070*/  LOP3.LUT R3, RZ, R4, RZ, 0x33, !PT ;  /* 0x00000004ff037212 */ /* 0x000fe200078e33ff */
[----:B------:R-:W0:Y:S01]  /*0080*/  LDCU.64 UR4, c[0x0][0x358] ;  /* 0x00006b00ff0477ac */ /* 0x000e220008000a00 */
[----:B------:R-:W-:Y:S01]  /*0090*/  VIADDMNMX R2, R0, 0x20, R5, !PT ;  /* 0x0000002000027846 */ /* 0x000fe20007800105 */
[----:B------:R-:W-:Y:S03]  /*00a0*/  BSSY.RECONVERGENT B0, `(.L_x_0) ;  /* 0x00000bd000007945 */ /* 0x000fe60003800200 */
[----:B------:R-:W-:-:S05]  /*00b0*/  IADD3 R2, PT, PT, R2, R3, RZ ;  /* 0x0000000302027210 */ /* 0x000fca0007ffe0ff */
[----:B------:R-:W-:-:S05]  /*00c0*/  IMAD R2, R7, -0x20, R2 ;  /* 0xffffffe007027824 */ /* 0x000fca00078e0202 */
[C---:B------:R-:W-:Y:S02]  /*00d0*/  ISETP.GE.U32.AND P0, PT, R2.reuse, 0xe0, PT ;  /* 0x000000e00200780c */ /* 0x040fe40003f06070 */
[----:B------:R-:W-:-:S04]  /*00e0*/  LEA.HI R3, R2, 0x1, RZ, 0x1b ;  /* 0x0000000102037811 */ /* 0x000fc800078fd8ff */
[----:B------:R-:W-:-:S07]  /*00f0*/  LOP3.LUT R14, R3, 0x7, RZ, 0xc0, !PT ;  /* 0x00000007030e7812 */ /* 0x000fce00078ec0ff */
[----:B0-----:R-:W-:Y:S05]  /*0100*/  @!P0 BRA `(.L_x_1) ;  /* 0x0000000800d88947 */ /* 0x001fea0003800000 */
[----:B------:R-:W-:Y:S01]  /*0110*/  IMAD.WIDE.U32 R4, R4, 0x4, RZ ;  /* 0x0000000404047825 */ /* 0x000fe200078e00ff */
[----:B------:R-:W0:Y:S01]  /*0120*/  LDCU.64 UR6, c[0x0][0x3a0] ;  /* 0x00007400ff0677ac */ /* 0x000e220008000a00 */
[----:B------:R-:W1:Y:S01]  /*0130*/  LDC R10, c[0x0][0x380] ;  /* 0x0000e000ff0a7b82 */ /* 0x000e620000000800 */
[----:B------:R-:W-:Y:S01]  /*0140*/  LOP3.LUT R11, R3, 0xffffff8, RZ, 0xc0, !PT ;  /* 0x0ffffff8030b7812 */ /* 0x000fe200078ec0ff */
[----:B------:R-:W2:Y:S01]  /*0150*/  LDCU.64 UR8, c[0x0][0x398] ;  /* 0x00007300ff0877ac */ /* 0x000ea20008000a00 */
[----:B------:R-:W-:Y:S02]  /*0160*/  IMAD.WIDE.U32 R6, R7, 0x80, R4 ;  /* 0x0000008007067825 */ /* 0x000fe400078e0004 */
[----:B------:R-:W-:-:S03]  /*0170*/  IADD3 R11, PT, PT, -R11, RZ, RZ ;  /* 0x000000ff0b0b7210 */ /* 0x000fc60007ffe1ff */
[----:B------:R-:W3:Y:S01]  /*0180*/  LDC.64 R4, c[0x0][0x388] ;  /* 0x0000e200ff047b82 */ /* 0x000ee20000000a00 */
[----:B------:R-:W-:-:S04]  /*0190*/  IADD3 R8, P0, PT, R6, 0x200, RZ ;  /* 0x0000020006087810 */ /* 0x000fc80007f1e0ff */
[----:B------:R-:W-:Y:S02]  /*01a0*/  IADD3.X R9, PT, PT, RZ, R7, RZ, P0, !PT ;  /* 0x00000007ff097210 */ /* 0x000fe400007fe4ff */
[C---:B0-----:R-:W-:Y:S02]  /*01b0*/  IADD3 R6, P0, PT, R8.reuse, UR6, RZ ;  /* 0x0000000608067c10 */ /* 0x041fe4000ff1e0ff */
[----:B--2---:R-:W-:Y:S02]  /*01c0*/  IADD3 R8, P1, PT, R8, UR8, RZ ;  /* 0x0000000808087c10 */ /* 0x004fe4000ff3e0ff */
[C---:B------:R-:W-:Y:S02]  /*01d0*/  IADD3.X R7, PT, PT, R9.reuse, UR7, RZ, P0, !PT ;  /* 0x0000000709077c10 */ /* 0x040fe400087fe4ff */
[----:B------:R-:W-:-:S09]  /*01e0*/  IADD3.X R9, PT, PT, R9, UR9, RZ, P1, !PT ;  /* 0x0000000909097c10 */ /* 0x000fd20008ffe4ff */
.L_x_34:
[----:B------:R-:W2:Y:S04]  /*01f0*/  LDG.E R16, desc[UR4][R6.64+-0x200] ;  /* 0xfffe000406107981 */ /* 0x000ea8000c1e1900 */
[----:B01----:R-:W4:Y:S01]  /*0200*/  LDG.E R13, desc[UR4][R8.64+-0x200] ;  /* 0xfffe0004080d7981 */ /* 0x003f22000c1e1900 */
[----:B------:R-:W-:Y:S01]  /*0210*/  BSSY.RECONVERGENT B1, `(.L_x_2) ;  /* 0x000000b000017945 */ /* 0x000fe20003800200 */
[----:B--2---:R-:W0:Y:S01]  /*0220*/  FRND.FLOOR R12, R16 ;  /* 0x00000010000c7307 */ /* 0x004e220000205000 */
[----:B----4-:R-:W-:-:S05]  /*0230*/  I2FP.F32.S32 R13, R13 ;  /* 0x0000000d000d7245 */ /* 0x010fca0000201400 */
[----:B0-----:R-:W-:-:S04]  /*0240*/  FADD R12, R12, R13 ;  /* 0x0000000d0c0c7221 */ /* 0x001fc80000000000 */
[----:B------:R-:W0:Y:S02]  /*0250*/  F2I.TRUNC.NTZ R17, R12 ;  /* 0x0000000c00117305 */ /* 0x000e24000020f100 */
[C---:B0-----:R-:W-:Y:S02]  /*0260*/  ISETP.GE.AND P0, PT, R17.reuse, RZ, PT ;  /* 0x000000ff1100720c */ /* 0x041fe40003f06270 */
[----:B-1----:R-:W-:-:S11]  /*0270*/  ISETP.GE.AND P1, PT, R17, R10, PT ;  /* 0x0000000a1100720c */ /* 0x002fd60003f26270 */
[----:B------:R-:W-:Y:S05]  /*0280*/  @!P0 BRA `(.L_x_3) ;  /* 0x00000000000c8947 */ /* 0x000fea0003800000 */
[----:B------:R-:W-:Y:S01]  /*0290*/  FADD R15, R16, 0.5 ;  /* 0x3f000000100f7421 */ /* 0x000fe20000000000 */
[----:B---3--:R-:W-:-:S05]  /*02a0*/  IMAD.WIDE.U32 R12, R17, 0x4, R4 ;  /* 0x00000004110c7825 */ /* 0x008fca00078e0004 */
[----:B------:R0:W-:Y:S02]  /*02b0*/  REDG.E.ADD.F32.FTZ.RN.STRONG.GPU desc[UR4][R12.64], R15 ;  /* 0x0000000f0c0079a6 */ /* 0x0001e4000c12f304 */
.L_x_3:
[----:B------:R-:W-:Y:S05]  /*02c0*/  BSYNC.RECONVERGENT B1 ;  /* 0x0000000000017941 */ /* 0x000fea0003800200 */
.L_x_2:
[----:B------:R-:W-:Y:S04]  /*02d0*/  BSSY.RECONVERGENT B1, `(.L_x_4) ;  /* 0x0000005000017945 */ /* 0x000fe80003800200 */
[----:B------:R-:W-:Y:S05]  /*02e0*/  @P1 BRA `(.L_x_5) ;  /* 0x00000000000c1947 */ /* 0x000fea0003800000 */
[----:B0-----:R-:W-:Y:S01]  /*02f0*/  FADD R15, -R16, 0.5 ;  /* 0x3f000000100f7421 */ /* 0x001fe20000000100 */
[----:B---3--:R-:W-:-:S05]  /*0300*/  IMAD.WIDE R12, R17, 0x4, R4 ;  /* 0x00000004110c7825 */ /* 0x008fca00078e0204 */
[----:B------:R1:W-:Y:S02]  /*0310*/  REDG.E.ADD.F32.FTZ.RN.STRONG.GPU desc[UR4][R12.64+0x4], R15 ;  /* 0x0000040f0c0079a6 */ /* 0x0003e4000c12f304 */
.L_x_5:
[----:B------:R-:W-:Y:S05]  /*0320*/  BSYNC.RECONVERGENT B1 ;  /* 0x0000000000017941 */ /* 0x000fea0003800200 */
.L_x_4:
        /* <DEDUP_REMOVED lines=8> */
[----:B------:R-:W-:-:S11]  /*03b0*/  ISETP.GE.AND P1, PT, R17, R10, PT ;  /* 0x0000000a1100720c */ /* 0x000fd60003f26270 */
[----:B------:R-:W-:Y:S05]  /*03c0*/  @!P0 BRA `(.L_x_7) ;  /* 0x00000000000c8947 */ /* 0x000fea0003800000 */
[----:B------:R-:W-:Y:S01]  /*03d0*/  FADD R15, R16, 0.5 ;  /* 0x3f000000100f7421 */ /* 0x000fe20000000000 */
[----:B---3--:R-:W-:-:S05]  /*03e0*/  IMAD.WIDE.U32 R12, R17, 0x4, R4 ;  /* 0x00000004110c7825 */ /* 0x008fca00078e0004 */
[----:B------:R0:W-:Y:S02]  /*03f0*/  REDG.E.ADD.F32.FTZ.RN.STRONG.GPU desc[UR4][R12.64], R15 ;  /* 0x0000000f0c0079a6 */ /* 0x0001e4000c12f304 */
.L_x_7:
[----:B------:R-:W-:Y:S05]  /*0400*/  BSYNC.RECONVERGENT B1 ;  /* 0x0000000000017941 */ /* 0x000fea0003800200 */
.L_x_6:
[----:B------:R-:W-:Y:S04]  /*0410*/  BSSY.RECONVERGENT B1, `(.L_x_8) ;  /* 0x0000005000017945 */ /* 0x000fe80003800200 */
[----:B------:R-:W-:Y:S05]  /*0420*/  @P1 BRA `(.L_x_9) ;  /* 0x00000000000c1947 */ /* 0x000fea0003800000 */
[----:B0-----:R-:W-:Y:S01]  /*0430*/  FADD R15, -R16, 0.5 ;  /* 0x3f000000100f7421 */ /* 0x001fe20000000100 */
[----:B---3--:R-:W-:-:S05]  /*0440*/  IMAD.WIDE R12, R17, 0x4, R4 ;  /* 0x00000004110c7825 */ /* 0x008fca00078e0204 */
[----:B------:R1:W-:Y:S02]  /*0450*/  REDG.E.ADD.F32.FTZ.RN.STRONG.GPU desc[UR4][R12.64+0x4], R15 ;  /* 0x0000040f0c0079a6 */ /* 0x0003e4000c12f304 */
.L_x_9:
[----:B------:R-:W-:Y:S05]  /*0460*/  BSYNC.RECONVERGENT B1 ;  /* 0x0000000000017941 */ /* 0x000fea0003800200 */
.L_x_8:
        /* <DEDUP_REMOVED lines=13> */
.L_x_11:
[----:B------:R-:W-:Y:S05]  /*0540*/  BSYNC.RECONVERGENT B1 ;  /* 0x0000000000017941 */ /* 0x000fea0003800200 */
.L_x_10:
[----:B------:R-:W-:Y:S04]  /*0550*/  BSSY.RECONVERGENT B1, `(.L_x_12) ;  /* 0x0000005000017945 */ /* 0x000fe80003800200 */
[----:B------:R-:W-:Y:S05]  /*0560*/  @P1 BRA `(.L_x_13) ;  /* 0x00000000000c1947 */ /* 0x000fea0003800000 */
[----:B0-----:R-:W-:Y:S01]  /*0570*/  FADD R15, -R16, 0.5 ;  /* 0x3f000000100f7421 */ /* 0x001fe20000000100 */
[----:B---3--:R-:W-:-:S05]  /*0580*/  IMAD.WIDE R12, R17, 0x4, R4 ;  /* 0x00000004110c7825 */ /* 0x008fca00078e0204 */
[----:B------:R1:W-:Y:S02]  /*0590*/  REDG.E.ADD.F32.FTZ.RN.STRONG.GPU desc[UR4][R12.64+0x4], R15 ;  /* 0x0000040f0c0079a6 */ /* 0x0003e4000c12f304 */
.L_x_13:
[----:B------:R-:W-:Y:S05]  /*05a0*/  BSYNC.RECONVERGENT B1 ;  /* 0x0000000000017941 */ /* 0x000fea0003800200 */
.L_x_12:
        /* <DEDUP_REMOVED lines=13> */
.L_x_15:
[----:B------:R-:W-:Y:S05]  /*0680*/  BSYNC.RECONVERGENT B1 ;  /* 0x0000000000017941 */ /* 0x000fea0003800200 */
.L_x_14:
[----:B------:R-:W-:Y:S04]  /*0690*/  BSSY.RECONVERGENT B1, `(.L_x_16) ;  /* 0x0000005000017945 */ /* 0x000fe80003800200 */
[----:B------:R-:W-:Y:S05]  /*06a0*/  @P1 BRA `(.L_x_17) ;  /* 0x00000000000c1947 */ /* 0x000fea0003800000 */
[----:B0-----:R-:W-:Y:S01]  /*06b0*/  FADD R15, -R16, 0.5 ;  /* 0x3f000000100f7421 */ /* 0x001fe20000000100 */
[----:B---3--:R-:W-:-:S05]  /*06c0*/  IMAD.WIDE R12, R17, 0x4, R4 ;  /* 0x00000004110c7825 */ /* 0x008fca00078e0204 */
[----:B------:R1:W-:Y:S02]  /*06d0*/  REDG.E.ADD.F32.FTZ.RN.STRONG.GPU desc[UR4][R12.64+0x4], R15 ;  /* 0x0000040f0c0079a6 */ /* 0x0003e4000c12f304 */
.L_x_17:
[----:B------:R-:W-:Y:S05]  /*06e0*/  BSYNC.RECONVERGENT B1 ;  /* 0x0000000000017941 */ /* 0x000fea0003800200 */
.L_x_16:
        /* <DEDUP_REMOVED lines=13> */
.L_x_19:
[----:B------:R-:W-:Y:S05]  /*07c0*/  BSYNC.RECONVERGENT B1 ;  /* 0x0000000000017941 */ /* 0x000fea0003800200 */
.L_x_18:
[----:B------:R-:W-:Y:S04]  /*07d0*/  BSSY.RECONVERGENT B1, `(.L_x_20) ;  /* 0x0000005000017945 */ /* 0x000fe80003800200 */
[----:B------:R-:W-:Y:S05]  /*07e0*/  @P1 BRA `(.L_x_21) ;  /* 0x00000000000c1947 */ /* 0x000fea0003800000 */
[----:B0-----:R-:W-:Y:S01]  /*07f0*/  FADD R15, -R16, 0.5 ;  /* 0x3f000000100f7421 */ /* 0x001fe20000000100 */
[----:B---3--:R-:W-:-:S05]  /*0800*/  IMAD.WIDE R12, R17, 0x4, R4 ;  /* 0x00000004110c7825 */ /* 0x008fca00078e0204 */
[----:B------:R1:W-:Y:S02]  /*0810*/  REDG.E.ADD.F32.FTZ.RN.STRONG.GPU desc[UR4][R12.64+0x4], R15 ;  /* 0x0000040f0c0079a6 */ /* 0x0003e4000c12f304 */
.L_x_21:
[----:B------:R-:W-:Y:S05]  /*0820*/  BSYNC.RECONVERGENT B1 ;  /* 0x0000000000017941 */ /* 0x000fea0003800200 */
.L_x_20:
        /* <DEDUP_REMOVED lines=13> */
.L_x_23:
[----:B------:R-:W-:Y:S05]  /*0900*/  BSYNC.RECONVERGENT B1 ;  /* 0x0000000000017941 */ /* 0x000fea0003800200 */
.L_x_22:
[----:B------:R-:W-:Y:S04]  /*0910*/  BSSY.RECONVERGENT B1, `(.L_x_24) ;  /* 0x0000005000017945 */ /* 0x000fe80003800200 */
[----:B------:R-:W-:Y:S05]  /*0920*/  @P1 BRA `(.L_x_25) ;  /* 0x00000000000c1947 */ /* 0x000fea0003800000 */
[----:B0-----:R-:W-:Y:S01]  /*0930*/  FADD R15, -R16, 0.5 ;  /* 0x3f000000100f7421 */ /* 0x001fe20000000100 */
[----:B---3--:R-:W-:-:S05]  /*0940*/  IMAD.WIDE R12, R17, 0x4, R4 ;  /* 0x00000004110c7825 */ /* 0x008fca00078e0204 */
[----:B------:R1:W-:Y:S02]  /*0950*/  REDG.E.ADD.F32.FTZ.RN.STRONG.GPU desc[UR4][R12.64+0x4], R15 ;  /* 0x0000040f0c0079a6 */ /* 0x0003e4000c12f304 */
.L_x_25:
[----:B------:R-:W-:Y:S05]  /*0960*/  BSYNC.RECONVERGENT B1 ;  /* 0x0000000000017941 */ /* 0x000fea0003800200 */
.L_x_24:
        /* <DEDUP_REMOVED lines=13> */
.L_x_27:
[----:B------:R-:W-:Y:S05]  /*0a40*/  BSYNC.RECONVERGENT B1 ;  /* 0x0000000000017941 */ /* 0x000fea0003800200 */
.L_x_26:
[----:B------:R-:W-:Y:S04]  /*0a50*/  BSSY.RECONVERGENT B1, `(.L_x_28) ;  /* 0x0000005000017945 */ /* 0x000fe80003800200 */
[----:B------:R-:W-:Y:S05]  /*0a60*/  @P1 BRA `(.L_x_29) ;  /* 0x00000000000c1947 */ /* 0x000fea0003800000 */
[----:B0-----:R-:W-:Y:S01]  /*0a70*/  FADD R15, -R16, 0.5 ;  /* 0x3f000000100f7421 */ /* 0x001fe20000000100 */
[----:B---3--:R-:W-:-:S05]  /*0a80*/  IMAD.WIDE R12, R17, 0x4, R4 ;  /* 0x00000004110c7825 */ /* 0x008fca00078e0204 */
[----:B------:R1:W-:Y:S02]  /*0a90*/  REDG.E.ADD.F32.FTZ.RN.STRONG.GPU desc[UR4][R12.64+0x4], R15 ;  /* 0x0000040f0c0079a6 */ /* 0x0003e4000c12f304 */
.L_x_29:
[----:B------:R-:W-:Y:S05]  /*0aa0*/  BSYNC.RECONVERGENT B1 ;  /* 0x0000000000017941 */ /* 0x000fea0003800200 */
.L_x_28:
[----:B------:R-:W2:Y:S04]  /*0ab0*/  LDG.E R16, desc[UR4][R6.64+0x180] ;  /* 0x0001800406107981 */ /* 0x000ea8000c1e1900 */
[----:B01----:R-:W4:Y:S01]  /*0ac0*/  LDG.E R13, desc[UR4][R8.64+0x180] ;  /* 0x00018004080d7981 */ /* 0x003f22000c1e1900 */
[----:B------:R-:W-:Y:S01]  /*0ad0*/  IADD3 R11, PT, PT, R11, 0x8, RZ ;  /* 0x000000080b0b7810 */ /* 0x000fe20007ffe0ff */
[----:B------:R-:W-:Y:S03]  /*0ae0*/  BSSY.RECONVERGENT B1, `(.L_x_30) ;  /* 0x000000c000017945 */ /* 0x000fe60003800200 */
[----:B------:R-:W-:Y:S01]  /*0af0*/  ISETP.NE.AND P0, PT, R11, RZ, PT ;  /* 0x000000ff0b00720c */ /* 0x000fe20003f05270 */
        /* <DEDUP_REMOVED lines=10> */
.L_x_31:
[----:B------:R-:W-:Y:S05]  /*0ba0*/  BSYNC.RECONVERGENT B1 ;  /* 0x0000000000017941 */ /* 0x000fea0003800200 */
.L_x_30:
[----:B------:R-:W-:Y:S04]  /*0bb0*/  BSSY.RECONVERGENT B1, `(.L_x_32) ;  /* 0x0000005000017945 */ /* 0x000fe80003800200 */
[----:B------:R-:W-:Y:S05]  /*0bc0*/  @P2 BRA `(.L_x_33) ;  /* 0x00000000000c2947 */ /* 0x000fea0003800000 */
[----:B0-----:R-:W-:Y:S01]  /*0bd0*/  FADD R15, -R16, 0.5 ;  /* 0x3f000000100f7421 */ /* 0x001fe20000000100 */
[----:B---3--:R-:W-:-:S05]  /*0be0*/  IMAD.WIDE R12, R17, 0x4, R4 ;  /* 0x00000004110c7825 */ /* 0x008fca00078e0204 */
[----:B------:R1:W-:Y:S02]  /*0bf0*/  REDG.E.ADD.F32.FTZ.RN.STRONG.GPU desc[UR4][R12.64+0x4], R15 ;  /* 0x0000040f0c0079a6 */ /* 0x0003e4000c12f304 */
.L_x_33:
[----:B------:R-:W-:Y:S05]  /*0c00*/  BSYNC.RECONVERGENT B1 ;  /* 0x0000000000017941 */ /* 0x000fea0003800200 */
.L_x_32:
[----:B------:R-:W-:Y:S02]  /*0c10*/  IADD3 R6, P1, PT, R6, 0x400, RZ ;  /* 0x0000040006067810 */ /* 0x000fe40007f3e0ff */
[----:B------:R-:W-:Y:S02]  /*0c20*/  IADD3 R8, P2, PT, R8, 0x400, RZ ;  /* 0x0000040008087810 */ /* 0x000fe40007f5e0ff */
[----:B------:R-:W-:Y:S02]  /*0c30*/  IADD3 R0, PT, PT, R0, 0x100, RZ ;  /* 0x0000010000007810 */ /* 0x000fe40007ffe0ff */
[----:B------:R-:W-:Y:S02]  /*0c40*/  IADD3.X R7, PT, PT, RZ, R7, RZ, P1, !PT ;  /* 0x00000007ff077210 */ /* 0x000fe40000ffe4ff */
[----:B------:R-:W-:Y:S01]  /*0c50*/  IADD3.X R9, PT, PT, RZ, R9, RZ, P2, !PT ;  /* 0x00000009ff097210 */ /* 0x000fe200017fe4ff */
[----:B------:R-:W-:Y:S06]  /*0c60*/  @P0 BRA `(.L_x_34) ;  /* 0xfffffff400600947 */ /* 0x000fec000383ffff */
.L_x_1:
[----:B------:R-:W-:Y:S05]  /*0c70*/  BSYNC.RECONVERGENT B0 ;  /* 0x0000000000007941 */ /* 0x000fea0003800200 */
.L_x_0:
[----:B------:R-:W-:-:S13]  /*0c80*/  ISETP.NE.AND P0, PT, R14, RZ, PT ;  /* 0x000000ff0e00720c */ /* 0x000fda0003f05270 */
[----:B------:R-:W-:Y:S05]  /*0c90*/  @!P0 EXIT ;  /* 0x000000000000894d */ /* 0x000fea0003800000 */
[----:B------:R-:W-:Y:S01]  /*0ca0*/  ISETP.GE.U32.AND P0, PT, R14, 0x4, PT ;  /* 0x000000040e00780c */ /* 0x000fe20003f06070 */
[----:B------:R-:W-:-:S12]  /*0cb0*/  BSSY.RECONVERGENT B0, `(.L_x_35) ;  /* 0x0000060000007945 */ /* 0x000fd80003800200 */
[----:B------:R-:W-:Y:S05]  /*0cc0*/  @!P0 BRA `(.L_x_36) ;  /* 0x0000000400788947 */ /* 0x000fea0003800000 */
[----:B---3--:R-:W2:Y:S08]  /*0cd0*/  LDC.64 R4, c[0x0][0x3a0] ;  /* 0x0000e800ff047b82 */ /* 0x008eb00000000a00 */
[----:B------:R-:W3:Y:S01]  /*0ce0*/  LDC.64 R6, c[0x0][0x398] ;  /* 0x0000e600ff067b82 */ /* 0x000ee20000000a00 */
[----:B--2---:R-:W-:-:S05]  /*0cf0*/  IMAD.WIDE.U32 R4, R0, 0x4, R4 ;  /* 0x0000000400047825 */ /* 0x004fca00078e0004 */
[----:B01----:R-:W2:Y:S01]  /*0d00*/  LDG.E R12, desc[UR4][R4.64] ;  /* 0x00000004040c7981 */ /* 0x003ea2000c1e1900 */
[----:B---3--:R-:W-:-:S05]  /*0d10*/  IMAD.WIDE.U32 R6, R0, 0x4, R6 ;  /* 0x0000000400067825 */ /* 0x008fca00078e0006 */
[----:B------:R-:W3:Y:S01]  /*0d20*/  LDG.E R8, desc[UR4][R6.64] ;  /* 0x0000000406087981 */ /* 0x000ee2000c1e1900 */
[----:B------:R-:W-:Y:S01]  /*0d30*/  BSSY.RECONVERGENT B1, `(.L_x_37) ;  /* 0x000000d000017945 */ /* 0x000fe20003800200 */
[----:B--2---:R-:W0:Y:S01]  /*0d40*/  FRND.FLOOR R9, R12 ;  /* 0x0000000c00097307 */ /* 0x004e220000205000 */
[----:B---3--:R-:W-:Y:S02]  /*0d50*/  I2FP.F32.S32 R10, R8 ;  /* 0x00000008000a7245 */ /* 0x008fe40000201400 */
[----:B------:R-:W1:Y:S03]  /*0d60*/  LDC R8, c[0x0][0x380] ;  /* 0x0000e000ff087b82 */ /* 0x000e660000000800 */
[----:B0-----:R-:W-:-:S04]  /*0d70*/  FADD R9, R9, R10 ;  /* 0x0000000a09097221 */ /* 0x001fc80000000000 */
[----:B------:R-:W0:Y:S02]  /*0d80*/  F2I.TRUNC.NTZ R13, R9 ;  /* 0x00000009000d7305 */ /* 0x000e24000020f100 */
[C---:B0-----:R-:W-:Y:S02]  /*0d90*/  ISETP.GE.AND P0, PT, R13.reuse, RZ, PT ;  /* 0x000000ff0d00720c */ /* 0x041fe40003f06270 */
[----:B-1----:R-:W-:-:S11]  /*0da0*/  ISETP.GE.AND P1, PT, R13, R8, PT ;  /* 0x000000080d00720c */ /* 0x002fd60003f26270 */
[----:B------:R-:W-:Y:S05]  /*0db0*/  @!P0 BRA `(.L_x_38) ;  /* 0x0000000000108947 */ /* 0x000fea0003800000 */
[----:B------:R-:W0:Y:S01]  /*0dc0*/  LDC.64 R10, c[0x0][0x388] ;  /* 0x0000e200ff0a7b82 */ /* 0x000e220000000a00 */
[----:B------:R-:W-:Y:S01]  /*0dd0*/  FADD R9, R12, 0.5 ;  /* 0x3f0000000c097421 */ /* 0x000fe20000000000 */
[----:B0-----:R-:W-:-:S05]  /*0de0*/  IMAD.WIDE.U32 R10, R13, 0x4, R10 ;  /* 0x000000040d0a7825 */ /* 0x001fca00078e000a */
[----:B------:R0:W-:Y:S02]  /*0df0*/  REDG.E.ADD.F32.FTZ.RN.STRONG.GPU desc[UR4][R10.64], R9 ;  /* 0x000000090a0079a6 */ /* 0x0001e4000c12f304 */
.L_x_38:
[----:B------:R-:W-:Y:S05]  /*0e00*/  BSYNC.RECONVERGENT B1 ;  /* 0x0000000000017941 */ /* 0x000fea0003800200 */
.L_x_37:
[----:B------:R-:W-:Y:S04]  /*0e10*/  BSSY.RECONVERGENT B1, `(.L_x_39) ;  /* 0x0000006000017945 */ /* 0x000fe80003800200 */
[----:B------:R-:W-:Y:S05]  /*0e20*/  @P1 BRA `(.L_x_40) ;  /* 0x0000000000101947 */ /* 0x000fea0003800000 */
[----:B0-----:R-:W0:Y:S01]  /*0e30*/  LDC.64 R10, c[0x0][0x388] ;  /* 0x0000e200ff0a7b82 */ /* 0x001e220000000a00 */
[----:B------:R-:W-:Y:S01]  /*0e40*/  FADD R9, -R12, 0.5 ;  /* 0x3f0000000c097421 */ /* 0x000fe20000000100 */
[----:B0-----:R-:W-:-:S05]  /*0e50*/  IMAD.WIDE R10, R13, 0x4, R10 ;  /* 0x000000040d0a7825 */ /* 0x001fca00078e020a */
[----:B------:R1:W-:Y:S02]  /*0e60*/  REDG.E.ADD.F32.FTZ.RN.STRONG.GPU desc[UR4][R10.64+0x4], R9 ;  /* 0x000004090a0079a6 */ /* 0x0003e4000c12f304 */
.L_x_40:
[----:B------:R-:W-:Y:S05]  /*0e70*/  BSYNC.RECONVERGENT B1 ;  /* 0x0000000000017941 */ /* 0x000fea0003800200 */
.L_x_39:
[----:B------:R-:W2:Y:S04]  /*0e80*/  LDG.E R12, desc[UR4][R4.64+0x80] ;  /* 0x00008004040c7981 */ /* 0x000ea8000c1e1900 */
[----:B01----:R-:W3:Y:S01]  /*0e90*/  LDG.E R10, desc[UR4][R6.64+0x80] ;  /* 0x00008004060a7981 */ /* 0x003ee2000c1e1900 */
[----:B------:R-:W-:Y:S01]  /*0ea0*/  BSSY.RECONVERGENT B1, `(.L_x_41) ;  /* 0x000000c000017945 */ /* 0x000fe20003800200 */
[----:B--2---:R-:W0:Y:S01]  /*0eb0*/  FRND.FLOOR R9, R12 ;  /* 0x0000000c00097307 */ /* 0x004e220000205000 */
[----:B---3--:R-:W-:-:S05]  /*0ec0*/  I2FP.F32.S32 R10, R10 ;  /* 0x0000000a000a7245 */ /* 0x008fca0000201400 */
[----:B0-----:R-:W-:-:S04]  /*0ed0*/  FADD R9, R9, R10 ;  /* 0x0000000a09097221 */ /* 0x001fc80000000000 */
[----:B------:R-:W0:Y:S02]  /*0ee0*/  F2I.TRUNC.NTZ R13, R9 ;  /* 0x00000009000d7305 */ /* 0x000e24000020f100 */
[C---:B0-----:R-:W-:Y:S02]  /*0ef0*/  ISETP.GE.AND P0, PT, R13.reuse, RZ, PT ;  /* 0x000000ff0d00720c */ /* 0x041fe40003f06270 */
[----:B------:R-:W-:-:S11]  /*0f00*/  ISETP.GE.AND P1, PT, R13, R8, PT ;  /* 0x000000080d00720c */ /* 0x000fd60003f26270 */
[----:B------:R-:W-:Y:S05]  /*0f10*/  @!P0 BRA `(.L_x_42) ;  /* 0x0000000000108947 */ /* 0x000fea0003800000 */
[----:B------:R-:W0:Y:S01]  /*0f20*/  LDC.64 R10, c[0x0][0x388] ;  /* 0x0000e200ff0a7b82 */ /* 0x000e220000000a00 */
[----:B------:R-:W-:Y:S01]  /*0f30*/  FADD R9, R12, 0.5 ;  /* 0x3f0000000c097421 */ /* 0x000fe20000000000 */
[----:B0-----:R-:W-:-:S05]  /*0f40*/  IMAD.WIDE.U32 R10, R13, 0x4, R10 ;  /* 0x000000040d0a7825 */ /* 0x001fca00078e000a */
[----:B------:R0:W-:Y:S02]  /*0f50*/  REDG.E.ADD.F32.FTZ.RN.STRONG.GPU desc[UR4][R10.64], R9 ;  /* 0x000000090a0079a6 */ /* 0x0001e4000c12f304 */
.L_x_42:
[----:B------:R-:W-:Y:S05]  /*0f60*/  BSYNC.RECONVERGENT B1 ;  /* 0x0000000000017941 */ /* 0x000fea0003800200 */
.L_x_41:
[----:B------:R-:W-:Y:S04]  /*0f70*/  BSSY.RECONVERGENT B1, `(.L_x_43) ;  /* 0x0000006000017945 */ /* 0x000fe80003800200 */
[----:B------:R-:W-:Y:S05]  /*0f80*/  @P1 BRA `(.L_x_44) ;  /* 0x0000000000101947 */ /* 0x000fea0003800000 */
[----:B0-----:R-:W0:Y:S01]  /*0f90*/  LDC.64 R10, c[0x0][0x388] ;  /* 0x0000e200ff0a7b82 */ /* 0x001e220000000a00 */
[----:B------:R-:W-:Y:S01]  /*0fa0*/  FADD R9, -R12, 0.5 ;  /* 0x3f0000000c097421 */ /* 0x000fe20000000100 */
[----:B0-----:R-:W-:-:S05]  /*0fb0*/  IMAD.WIDE R10, R13, 0x4, R10 ;  /* 0x000000040d0a7825 */ /* 0x001fca00078e020a */
[----:B------:R1:W-:Y:S02]  /*0fc0*/  REDG.E.ADD.F32.FTZ.RN.STRONG.GPU desc[UR4][R10.64+0x4], R9 ;  /* 0x000004090a0079a6 */ /* 0x0003e4000c12f304 */
.L_x_44:
[----:B------:R-:W-:Y:S05]  /*0fd0*/  BSYNC.RECONVERGENT B1 ;  /* 0x0000000000017941 */ /* 0x000fea0003800200 */
.L_x_43:
        /* <DEDUP_REMOVED lines=14> */
.L_x_46:
[----:B------:R-:W-:Y:S05]  /*10c0*/  BSYNC.RECONVERGENT B1 ;  /* 0x0000000000017941 */ /* 0x000fea0003800200 */
.L_x_45:
[----:B------:R-:W-:Y:S04]  /*10d0*/  BSSY.RECONVERGENT B1, `(.L_x_47) ;  /* 0x0000006000017945 */ /* 0x000fe80003800200 */
[----:B------:R-:W-:Y:S05]  /*10e0*/  @P1 BRA `(.L_x_48) ;  /* 0x0000000000101947 */ /* 0x000fea0003800000 */
[----:B0-----:R-:W0:Y:S01]  /*10f0*/  LDC.64 R10, c[0x0][0x388] ;  /* 0x0000e200ff0a7b82 */ /* 0x001e220000000a00 */
[----:B------:R-:W-:Y:S01]  /*1100*/  FADD R9, -R12, 0.5 ;  /* 0x3f0000000c097421 */ /* 0x000fe20000000100 */
[----:B0-----:R-:W-:-:S05]  /*1110*/  IMAD.WIDE R10, R13, 0x4, R10 ;  /* 0x000000040d0a7825 */ /* 0x001fca00078e020a */
[----:B------:R1:W-:Y:S02]  /*1120*/  REDG.E.ADD.F32.FTZ.RN.STRONG.GPU desc[UR4][R10.64+0x4], R9 ;  /* 0x000004090a0079a6 */ /* 0x0003e4000c12f304 */
.L_x_48:
[----:B------:R-:W-:Y:S05]  /*1130*/  BSYNC.RECONVERGENT B1 ;  /* 0x0000000000017941 */ /* 0x000fea0003800200 */
.L_x_47:
[----:B01----:R-:W2:Y:S04]  /*1140*/  LDG.E R11, desc[UR4][R4.64+0x180] ;  /* 0x00018004040b7981 */ /* 0x003ea8000c1e1900 */
[----:B------:R-:W3:Y:S01]  /*1150*/  LDG.E R6, desc[UR4][R6.64+0x180] ;  /* 0x0001800406067981 */ /* 0x000ee2000c1e1900 */
[----:B------:R-:W-:Y:S01]  /*1160*/  BSSY.RECONVERGENT B1, `(.L_x_49) ;  /* 0x000000c000017945 */ /* 0x000fe20003800200 */
[----:B--2---:R-:W0:Y:S01]  /*1170*/  FRND.FLOOR R9, R11 ;  /* 0x0000000b00097307 */ /* 0x004e220000205000 */
[----:B---3--:R-:W-:-:S05]  /*1180*/  I2FP.F32.S32 R10, R6 ;  /* 0x00000006000a7245 */ /* 0x008fca0000201400 */
[----:B0-----:R-:W-:-:S06]  /*1190*/  FADD R9, R9, R10 ;  /* 0x0000000a09097221 */ /* 0x001fcc0000000000 */
        /* <DEDUP_REMOVED lines=8> */
.L_x_50:
[----:B------:R-:W-:Y:S05]  /*1220*/  BSYNC.RECONVERGENT B1 ;  /* 0x0000000000017941 */ /* 0x000fea0003800200 */
.L_x_49:
[----:B------:R-:W-:Y:S04]  /*1230*/  BSSY.RECONVERGENT B1, `(.L_x_51) ;  /* 0x0000006000017945 */ /* 0x000fe80003800200 */
[----:B------:R-:W-:Y:S05]  /*1240*/  @P1 BRA `(.L_x_52) ;  /* 0x0000000000101947 */ /* 0x000fea0003800000 */
[----:B0-----:R-:W0:Y:S01]  /*1250*/  LDC.64 R4, c[0x0][0x388] ;  /* 0x0000e200ff047b82 */ /* 0x001e220000000a00 */
[----:B------:R-:W-:Y:S01]  /*1260*/  FADD R7, -R11, 0.5 ;  /* 0x3f0000000b077421 */ /* 0x000fe20000000100 */
[----:B0-----:R-:W-:-:S05]  /*1270*/  IMAD.WIDE R4, R9, 0x4, R4 ;  /* 0x0000000409047825 */ /* 0x001fca00078e0204 */
[----:B------:R1:W-:Y:S02]  /*1280*/  REDG.E.ADD.F32.FTZ.RN.STRONG.GPU desc[UR4][R4.64+0x4], R7 ;  /* 0x00000407040079a6 */ /* 0x0003e4000c12f304 */
.L_x_52:
[----:B------:R-:W-:Y:S05]  /*1290*/  BSYNC.RECONVERGENT B1 ;  /* 0x0000000000017941 */ /* 0x000fea0003800200 */
.L_x_51:
[----:B------:R-:W-:-:S07]  /*12a0*/  IADD3 R0, PT, PT, R0, 0x80, RZ ;  /* 0x0000008000007810 */ /* 0x000fce0007ffe0ff */
.L_x_36:
[----:B------:R-:W-:Y:S05]  /*12b0*/  BSYNC.RECONVERGENT B0 ;  /* 0x0000000000007941 */ /* 0x000fea0003800200 */
.L_x_35:
[----:B------:R-:W-:-:S13]  /*12c0*/  LOP3.LUT P0, R3, R3, 0x3, RZ, 0xc0, !PT ;  /* 0x0000000303037812 */ /* 0x000fda000780c0ff */
[----:B------:R-:W-:Y:S05]  /*12d0*/  @!P0 EXIT ;  /* 0x000000000000894d */ /* 0x000fea0003800000 */
[----:B------:R-:W-:Y:S01]  /*12e0*/  ISETP.NE.AND P0, PT, R3, 0x1, PT ;  /* 0x000000010300780c */ /* 0x000fe20003f05270 */
[----:B------:R-:W-:-:S12]  /*12f0*/  BSSY.RECONVERGENT B0, `(.L_x_53) ;  /* 0x0000034000007945 */ /* 0x000fd80003800200 */
[----:B------:R-:W-:Y:S05]  /*1300*/  @!P0 BRA `(.L_x_54) ;  /* 0x0000000000c88947 */ /* 0x000fea0003800000 */
[----:B01-3--:R-:W0:Y:S08]  /*1310*/  LDC.64 R4, c[0x0][0x3a0] ;  /* 0x0000e800ff047b82 */ /* 0x00be300000000a00 */
[----:B------:R-:W1:Y:S08]  /*1320*/  LDC.64 R6, c[0x0][0x398] ;  /* 0x0000e600ff067b82 */ /* 0x000e700000000a00 */
[----:B------:R-:W2:Y:S01]  /*1330*/  LDC R12, c[0x0][0x380] ;  /* 0x0000e000ff0c7b82 */ /* 0x000ea20000000800 */
[----:B0-----:R-:W-:-:S05]  /*1340*/  IMAD.WIDE.U32 R4, R0, 0x4, R4 ;  /* 0x0000000400047825 */ /* 0x001fca00078e0004 */
[----:B------:R-:W3:Y:S01]  /*1350*/  LDG.E R10, desc[UR4][R4.64] ;  /* 0x00000004040a7981 */ /* 0x000ee2000c1e1900 */
[----:B-1----:R-:W-:-:S05]  /*1360*/  IMAD.WIDE.U32 R6, R0, 0x4, R6 ;  /* 0x0000000400067825 */ /* 0x002fca00078e0006 */
[----:B------:R-:W4:Y:S01]  /*1370*/  LDG.E R8, desc[UR4][R6.64] ;  /* 0x0000000406087981 */ /* 0x000f22000c1e1900 */
[----:B------:R-:W-:Y:S01]  /*1380*/  BSSY.RECONVERGENT B1, `(.L_x_55) ;  /* 0x000000c000017945 */ /* 0x000fe20003800200 */
[----:B---3--:R-:W0:Y:S01]  /*1390*/  FRND.FLOOR R3, R10 ;  /* 0x0000000a00037307 */ /* 0x008e220000205000 */
[----:B----4-:R-:W-:-:S05]  /*13a0*/  I2FP.F32.S32 R8, R8 ;  /* 0x0000000800087245 */ /* 0x010fca0000201400 */
[----:B0-----:R-:W-:-:S04]  /*13b0*/  FADD R3, R3, R8 ;  /* 0x0000000803037221 */ /* 0x001fc80000000000 */
[----:B------:R-:W0:Y:S02]  /*13c0*/  F2I.TRUNC.NTZ R11, R3 ;  /* 0x00000003000b7305 */ /* 0x000e24000020f100 */
[C---:B0-----:R-:W-:Y:S02]  /*13d0*/  ISETP.GE.AND P0, PT, R11.reuse, RZ, PT ;  /* 0x000000ff0b00720c */ /* 0x041fe40003f06270 */
[----:B--2---:R-:W-:-:S11]  /*13e0*/  ISETP.GE.AND P1, PT, R11, R12, PT ;  /* 0x0000000c0b00720c */ /* 0x004fd60003f26270 */
[----:B------:R-:W-:Y:S05]  /*13f0*/  @!P0 BRA `(.L_x_56) ;  /* 0x0000000000108947 */ /* 0x000fea0003800000 */
[----:B------:R-:W0:Y:S01]  /*1400*/  LDC.64 R8, c[0x0][0x388] ;  /* 0x0000e200ff087b82 */ /* 0x000e220000000a00 */
[----:B------:R-:W-:Y:S01]  /*1410*/  FADD R3, R10, 0.5 ;  /* 0x3f0000000a037421 */ /* 0x000fe20000000000 */
[----:B0-----:R-:W-:-:S05]  /*1420*/  IMAD.WIDE.U32 R8, R11, 0x4, R8 ;  /* 0x000000040b087825 */ /* 0x001fca00078e0008 */
[----:B------:R0:W-:Y:S02]  /*1430*/  REDG.E.ADD.F32.FTZ.RN.STRONG.GPU desc[UR4][R8.64], R3 ;  /* 0x00000003080079a6 */ /* 0x0001e4000c12f304 */
.L_x_56:
[----:B------:R-:W-:Y:S05]  /*1440*/  BSYNC.RECONVERGENT B1 ;  /* 0x0000000000017941 */ /* 0x000fea0003800200 */
.L_x_55:
[----:B------:R-:W-:Y:S04]  /*1450*/  BSSY.RECONVERGENT B1, `(.L_x_57) ;  /* 0x0000006000017945 */ /* 0x000fe80003800200 */
[----:B------:R-:W-:Y:S05]  /*1460*/  @P1 BRA `(.L_x_58) ;  /* 0x0000000000101947 */ /* 0x000fea0003800000 */
[----:B0-----:R-:W0:Y:S01]  /*1470*/  LDC.64 R8, c[0x0][0x388] ;  /* 0x0000e200ff087b82 */ /* 0x001e220000000a00 */
[----:B------:R-:W-:Y:S01]  /*1480*/  FADD R3, -R10, 0.5 ;  /* 0x3f0000000a037421 */ /* 0x000fe20000000100 */
[----:B0-----:R-:W-:-:S05]  /*1490*/  IMAD.WIDE R8, R11, 0x4, R8 ;  /* 0x000000040b087825 */ /* 0x001fca00078e0208 */
[----:B------:R1:W-:Y:S02]  /*14a0*/  REDG.E.ADD.F32.FTZ.RN.STRONG.GPU desc[UR4][R8.64+0x4], R3 ;  /* 0x00000403080079a6 */ /* 0x0003e4000c12f304 */
.L_x_58:
[----:B------:R-:W-:Y:S05]  /*14b0*/  BSYNC.RECONVERGENT B1 ;  /* 0x0000000000017941 */ /* 0x000fea0003800200 */
.L_x_57:
[----:B01----:R-:W2:Y:S04]  /*14c0*/  LDG.E R9, desc[UR4][R4.64+0x80] ;  /* 0x0000800404097981 */ /* 0x003ea8000c1e1900 */
[----:B------:R-:W3:Y:S01]  /*14d0*/  LDG.E R6, desc[UR4][R6.64+0x80] ;  /* 0x0000800406067981 */ /* 0x000ee2000c1e1900 */
        /* <DEDUP_REMOVED lines=12> */
.L_x_60:
[----:B------:R-:W-:Y:S05]  /*15a0*/  BSYNC.RECONVERGENT B1 ;  /* 0x0000000000017941 */ /* 0x000fea0003800200 */
.L_x_59:
[----:B------:R-:W-:Y:S04]  /*15b0*/  BSSY.RECONVERGENT B1, `(.L_x_61) ;  /* 0x0000006000017945 */ /* 0x000fe80003800200 */
[----:B------:R-:W-:Y:S05]  /*15c0*/  @P1 BRA `(.L_x_62) ;  /* 0x0000000000101947 */ /* 0x000fea0003800000 */
[----:B0-----:R-:W0:Y:S01]  /*15d0*/  LDC.64 R4, c[0x0][0x388] ;  /* 0x0000e200ff047b82 */ /* 0x001e220000000a00 */
[----:B------:R-:W-:Y:S01]  /*15e0*/  FADD R3, -R9, 0.5 ;  /* 0x3f00000009037421 */ /* 0x000fe20000000100 */
[----:B0-----:R-:W-:-:S05]  /*15f0*/  IMAD.WIDE R4, R11, 0x4, R4 ;  /* 0x000000040b047825 */ /* 0x001fca00078e0204 */
[----:B------:R1:W-:Y:S02]  /*1600*/  REDG.E.ADD.F32.FTZ.RN.STRONG.GPU desc[UR4][R4.64+0x4], R3 ;  /* 0x00000403040079a6 */ /* 0x0003e4000c12f304 */
.L_x_62:
[----:B------:R-:W-:Y:S05]  /*1610*/  BSYNC.RECONVERGENT B1 ;  /* 0x0000000000017941 */ /* 0x000fea0003800200 */
.L_x_61:
[----:B------:R-:W-:-:S07]  /*1620*/  IADD3 R0, PT, PT, R0, 0x40, RZ ;  /* 0x0000004000007810 */ /* 0x000fce0007ffe0ff */
.L_x_54:
[----:B------:R-:W-:Y:S05]  /*1630*/  BSYNC.RECONVERGENT B0 ;  /* 0x0000000000007941 */ /* 0x000fea0003800200 */
.L_x_53:
[----:B------:R-:W-:-:S13]  /*1640*/  LOP3.LUT P0, RZ, R2, 0x20, RZ, 0xc0, !PT ;  /* 0x0000002002ff7812 */ /* 0x000fda000780c0ff */
[----:B------:R-:W-:Y:S05]  /*1650*/  @P0 EXIT ;  /* 0x000000000000094d */ /* 0x000fea0003800000 */
[----:B01----:R-:W0:Y:S08]  /*1660*/  LDC.64 R2, c[0x0][0x3a0] ;  /* 0x0000e800ff027b82 */ /* 0x003e300000000a00 */
[----:B---3--:R-:W1:Y:S01]  /*1670*/  LDC.64 R4, c[0x0][0x398] ;  /* 0x0000e600ff047b82 */ /* 0x008e620000000a00 */
[----:B0-----:R-:W-:-:S05]  /*1680*/  IMAD.WIDE.U32 R2, R0, 0x4, R2 ;  /* 0x0000000400027825 */ /* 0x001fca00078e0002 */
[----:B------:R-:W2:Y:S01]  /*1690*/  LDG.E R6, desc[UR4][R2.64] ;  /* 0x0000000402067981 */ /* 0x000ea2000c1e1900 */
[----:B-1----:R-:W-:-:S06]  /*16a0*/  IMAD.WIDE.U32 R4, R0, 0x4, R4 ;  /* 0x0000000400047825 */ /* 0x002fcc00078e0004 */
[----:B------:R-:W3:Y:S01]  /*16b0*/  LDG.E R4, desc[UR4][R4.64] ;  /* 0x0000000404047981 */ /* 0x000ee2000c1e1900 */
[----:B------:R-:W-:Y:S01]  /*16c0*/  BSSY.RECONVERGENT B0, `(.L_x_63) ;  /* 0x000000b000007945 */ /* 0x000fe20003800200 */
[----:B--2---:R-:W0:Y:S01]  /*16d0*/  FRND.FLOOR R0, R6 ;  /* 0x0000000600007307 */ /* 0x004e220000205000 */
[----:B---3--:R-:W-:-:S05]  /*16e0*/  I2FP.F32.S32 R7, R4 ;  /* 0x0000000400077245 */ /* 0x008fca0000201400 */
[----:B0-----:R-:W-:-:S04]  /*16f0*/  FADD R0, R0, R7 ;  /* 0x0000000700007221 */ /* 0x001fc80000000000 */
[----:B------:R-:W0:Y:S02]  /*1700*/  F2I.TRUNC.NTZ R7, R0 ;  /* 0x0000000000077305 */ /* 0x000e24000020f100 */
[----:B0-----:R-:W-:-:S13]  /*1710*/  ISETP.GE.AND P0, PT, R7, RZ, PT ;  /* 0x000000ff0700720c */ /* 0x001fda0003f06270 */
[----:B------:R-:W-:Y:S05]  /*1720*/  @!P0 BRA `(.L_x_64) ;  /* 0x0000000000108947 */ /* 0x000fea0003800000 */
[----:B------:R-:W0:Y:S01]  /*1730*/  LDC.64 R2, c[0x0][0x388] ;  /* 0x0000e200ff027b82 */ /* 0x000e220000000a00 */
[----:B------:R-:W-:Y:S01]  /*1740*/  FADD R5, R6, 0.5 ;  /* 0x3f00000006057421 */ /* 0x000fe20000000000 */
[----:B0-----:R-:W-:-:S05]  /*1750*/  IMAD.WIDE.U32 R2, R7, 0x4, R2 ;  /* 0x0000000407027825 */ /* 0x001fca00078e0002 */
[----:B------:R0:W-:Y:S02]  /*1760*/  REDG.E.ADD.F32.FTZ.RN.STRONG.GPU desc[UR4][R2.64], R5 ;  /* 0x00000005020079a6 */ /* 0x0001e4000c12f304 */
.L_x_64:
[----:B------:R-:W-:Y:S05]  /*1770*/  BSYNC.RECONVERGENT B0 ;  /* 0x0000000000007941 */ /* 0x000fea0003800200 */
.L_x_63:
[----:B------:R-:W1:Y:S02]  /*1780*/  LDCU UR6, c[0x0][0x380] ;  /* 0x00007000ff0677ac */ /* 0x000e640008000800 */
[----:B-1----:R-:W-:-:S13]  /*1790*/  ISETP.GE.AND P0, PT, R7, UR6, PT ;  /* 0x0000000607007c0c */ /* 0x002fda000bf06270 */
[----:B------:R-:W-:Y:S05]  /*17a0*/  @P0 EXIT ;  /* 0x000000000000094d */ /* 0x000fea0003800000 */
[----:B0-----:R-:W0:Y:S01]  /*17b0*/  LDC.64 R2, c[0x0][0x388] ;  /* 0x0000e200ff027b82 */ /* 0x001e220000000a00 */
[----:B------:R-:W-:Y:S01]  /*17c0*/  FADD R5, -R6, 0.5 ;  /* 0x3f00000006057421 */ /* 0x000fe20000000100 */
[----:B0-----:R-:W-:-:S05]  /*17d0*/  IMAD.WIDE R2, R7, 0x4, R2 ;  /* 0x0000000407027825 */ /* 0x001fca00078e0202 */
[----:B------:R-:W-:Y:S01]  /*17e0*/  REDG.E.ADD.F32.FTZ.RN.STRONG.GPU desc[UR4][R2.64+0x4], R5 ;  /* 0x00000405020079a6 */ /* 0x000fe2000c12f304 */
[----:B------:R-:W-:Y:S05]  /*17f0*/  EXIT ;  /* 0x000000000000794d */ /* 0x000fea0003800000 */
.L_x_65:
[----:B------:R-:W-:-:S00]  /*1800*/  BRA `(.L_x_65) ;  /* 0xfffffffc00fc7947 */ /* 0x000fc0000383ffff */
[----:B------:R-:W-:-:S00]  /*1810*/  NOP ;  /* 0x0000000000007918 */ /* 0x000fc00000000000 */
        /* <DEDUP_REMOVED lines=14> */
.L_x_66:


//--------------------- .nv.shared.reserved.0     --------------------------
	.section	.nv.shared.reserved.0,"aw",@nobits
	.weak		__nv_reservedSMEM_offset_0_alias
	.size		__nv_reservedSMEM_offset_0_alias, 0, 64
	.other		__nv_reservedSMEM_offset_0_alias,@"STO_CUDA_RESERVED_SHARED STV_DEFAULT"
__nv_reservedSMEM_offset_0_alias:
	.zero		0
	.zero		64


//--------------------- .nv.constant0._Z7depositILi32EEviPfiPiS0_ --------------------------
	.section	.nv.constant0._Z7depositILi32EEviPfiPiS0_,"a",@progbits
	.sectionflags	@""
	.align	4
.nv.constant0._Z7depositILi32EEviPfiPiS0_:
	.zero		936


//--------------------- SYMBOLS --------------------------

	.type		.nv.reservedSmem.offset0,@object
	.size		.nv.reservedSmem.offset0,0x4
